//
// Generated by NVIDIA NVVM Compiler
//
// Compiler Build ID: CL-36424714
// Cuda compilation tools, release 13.0, V13.0.88
// Based on NVVM 20.0.0
//

.version 9.0
.target sm_100
.address_size 64

.extern .shared .align 16 .b8 shared[];

.entry _Z12sumOfSquaresPiS_Pl(
	.param .u64 .ptr .align 1 _Z12sumOfSquaresPiS_Pl_param_0,
	.param .u64 .ptr .align 1 _Z12sumOfSquaresPiS_Pl_param_1,
	.param .u64 .ptr .align 1 _Z12sumOfSquaresPiS_Pl_param_2
)
{
	.reg .pred 	%p<12>;
	.reg .b32 	%r<147>;
	.reg .b64 	%rd<26>;

	ld.param.u64 	%rd10, [_Z12sumOfSquaresPiS_Pl_param_0];
	ld.param.u64 	%rd9, [_Z12sumOfSquaresPiS_Pl_param_1];
	ld.param.u64 	%rd11, [_Z12sumOfSquaresPiS_Pl_param_2];
	cvta.to.global.u64 	%rd1, %rd10;
	cvta.to.global.u64 	%rd12, %rd11;
	mov.u32 	%r1, %tid.x;
	mov.u32 	%r2, %ctaid.x;
	shl.b32 	%r36, %r1, 2;
	mov.u32 	%r37, shared;
	add.s32 	%r3, %r37, %r36;
	mov.b32 	%r38, 0;
	st.shared.u32 	[%r3], %r38;
	setp.ne.s32 	%p1, %r1, 0;
	mul.wide.u32 	%rd13, %r2, 8;
	add.s64 	%rd2, %rd12, %rd13;
	@%p1 bra 	$L__BB0_2;
	// begin inline asm
	mov.u64 	%rd14, %clock64;
	// end inline asm
	st.global.u64 	[%rd2], %rd14;
$L__BB0_2:
	shl.b32 	%r39, %r2, 8;
	add.s32 	%r137, %r39, %r1;
	setp.gt.u32 	%p2, %r137, 1048575;
	@%p2 bra 	$L__BB0_16;
	ld.shared.u32 	%r146, [%r3];
	max.u32 	%r41, %r137, 1040384;
	sub.s32 	%r42, %r41, %r137;
	add.s32 	%r43, %r42, 8191;
	shr.u32 	%r44, %r43, 13;
	add.s32 	%r6, %r44, 1;
	and.b32  	%r7, %r6, 15;
	setp.lt.u32 	%p3, %r43, 122880;
	@%p3 bra 	$L__BB0_6;
	and.b32  	%r45, %r6, 1048560;
	neg.s32 	%r132, %r45;
	mul.wide.u32 	%rd15, %r137, 4;
	add.s64 	%rd16, %rd15, %rd1;
	add.s64 	%rd24, %rd16, 262144;
$L__BB0_5:
	.pragma "nounroll";
	ld.global.u32 	%r46, [%rd24+-262144];
	mul.lo.s32 	%r47, %r46, %r46;
	mad.lo.s32 	%r48, %r47, %r46, %r146;
	ld.global.u32 	%r49, [%rd24+-229376];
	mul.lo.s32 	%r50, %r49, %r49;
	mad.lo.s32 	%r51, %r50, %r49, %r48;
	ld.global.u32 	%r52, [%rd24+-196608];
	mul.lo.s32 	%r53, %r52, %r52;
	mad.lo.s32 	%r54, %r53, %r52, %r51;
	ld.global.u32 	%r55, [%rd24+-163840];
	mul.lo.s32 	%r56, %r55, %r55;
	mad.lo.s32 	%r57, %r56, %r55, %r54;
	ld.global.u32 	%r58, [%rd24+-131072];
	mul.lo.s32 	%r59, %r58, %r58;
	mad.lo.s32 	%r60, %r59, %r58, %r57;
	ld.global.u32 	%r61, [%rd24+-98304];
	mul.lo.s32 	%r62, %r61, %r61;
	mad.lo.s32 	%r63, %r62, %r61, %r60;
	ld.global.u32 	%r64, [%rd24+-65536];
	mul.lo.s32 	%r65, %r64, %r64;
	mad.lo.s32 	%r66, %r65, %r64, %r63;
	ld.global.u32 	%r67, [%rd24+-32768];
	mul.lo.s32 	%r68, %r67, %r67;
	mad.lo.s32 	%r69, %r68, %r67, %r66;
	ld.global.u32 	%r70, [%rd24];
	mul.lo.s32 	%r71, %r70, %r70;
	mad.lo.s32 	%r72, %r71, %r70, %r69;
	ld.global.u32 	%r73, [%rd24+32768];
	mul.lo.s32 	%r74, %r73, %r73;
	mad.lo.s32 	%r75, %r74, %r73, %r72;
	ld.global.u32 	%r76, [%rd24+65536];
	mul.lo.s32 	%r77, %r76, %r76;
	mad.lo.s32 	%r78, %r77, %r76, %r75;
	ld.global.u32 	%r79, [%rd24+98304];
	mul.lo.s32 	%r80, %r79, %r79;
	mad.lo.s32 	%r81, %r80, %r79, %r78;
	ld.global.u32 	%r82, [%rd24+131072];
	mul.lo.s32 	%r83, %r82, %r82;
	mad.lo.s32 	%r84, %r83, %r82, %r81;
	ld.global.u32 	%r85, [%rd24+163840];
	mul.lo.s32 	%r86, %r85, %r85;
	mad.lo.s32 	%r87, %r86, %r85, %r84;
	ld.global.u32 	%r88, [%rd24+196608];
	mul.lo.s32 	%r89, %r88, %r88;
	mad.lo.s32 	%r90, %r89, %r88, %r87;
	ld.global.u32 	%r91, [%rd24+229376];
	mul.lo.s32 	%r92, %r91, %r91;
	mad.lo.s32 	%r146, %r92, %r91, %r90;
	add.s32 	%r137, %r137, 131072;
	add.s32 	%r132, %r132, 16;
	add.s64 	%rd24, %rd24, 524288;
	setp.ne.s32 	%p4, %r132, 0;
	@%p4 bra 	$L__BB0_5;
$L__BB0_6:
	setp.eq.s32 	%p5, %r7, 0;
	@%p5 bra 	$L__BB0_15;
	and.b32  	%r18, %r6, 7;
	setp.lt.u32 	%p6, %r7, 8;
	@%p6 bra 	$L__BB0_9;
	mul.wide.u32 	%rd17, %r137, 4;
	add.s64 	%rd18, %rd1, %rd17;
	ld.global.u32 	%r94, [%rd18];
	mul.lo.s32 	%r95, %r94, %r94;
	mad.lo.s32 	%r96, %r95, %r94, %r146;
	ld.global.u32 	%r97, [%rd18+32768];
	mul.lo.s32 	%r98, %r97, %r97;
	mad.lo.s32 	%r99, %r98, %r97, %r96;
	ld.global.u32 	%r100, [%rd18+65536];
	mul.lo.s32 	%r101, %r100, %r100;
	mad.lo.s32 	%r102, %r101, %r100, %r99;
	ld.global.u32 	%r103, [%rd18+98304];
	mul.lo.s32 	%r104, %r103, %r103;
	mad.lo.s32 	%r105, %r104, %r103, %r102;
	ld.global.u32 	%r106, [%rd18+131072];
	mul.lo.s32 	%r107, %r106, %r106;
	mad.lo.s32 	%r108, %r107, %r106, %r105;
	ld.global.u32 	%r109, [%rd18+163840];
	mul.lo.s32 	%r110, %r109, %r109;
	mad.lo.s32 	%r111, %r110, %r109, %r108;
	ld.global.u32 	%r112, [%rd18+196608];
	mul.lo.s32 	%r113, %r112, %r112;
	mad.lo.s32 	%r114, %r113, %r112, %r111;
	ld.global.u32 	%r115, [%rd18+229376];
	mul.lo.s32 	%r116, %r115, %r115;
	mad.lo.s32 	%r146, %r116, %r115, %r114;
	add.s32 	%r137, %r137, 65536;
$L__BB0_9:
	setp.eq.s32 	%p7, %r18, 0;
	@%p7 bra 	$L__BB0_15;
	and.b32  	%r24, %r6, 3;
	setp.lt.u32 	%p8, %r18, 4;
	@%p8 bra 	$L__BB0_12;
	mul.wide.u32 	%rd19, %r137, 4;
	add.s64 	%rd20, %rd1, %rd19;
	ld.global.u32 	%r118, [%rd20];
	mul.lo.s32 	%r119, %r118, %r118;
	mad.lo.s32 	%r120, %r119, %r118, %r146;
	ld.global.u32 	%r121, [%rd20+32768];
	mul.lo.s32 	%r122, %r121, %r121;
	mad.lo.s32 	%r123, %r122, %r121, %r120;
	ld.global.u32 	%r124, [%rd20+65536];
	mul.lo.s32 	%r125, %r124, %r124;
	mad.lo.s32 	%r126, %r125, %r124, %r123;
	ld.global.u32 	%r127, [%rd20+98304];
	mul.lo.s32 	%r128, %r127, %r127;
	mad.lo.s32 	%r146, %r128, %r127, %r126;
	add.s32 	%r137, %r137, 32768;
$L__BB0_12:
	setp.eq.s32 	%p9, %r24, 0;
	@%p9 bra 	$L__BB0_15;
	mul.wide.u32 	%rd21, %r137, 4;
	add.s64 	%rd25, %rd1, %rd21;
	neg.s32 	%r144, %r24;
$L__BB0_14:
	.pragma "nounroll";
	ld.global.u32 	%r129, [%rd25];
	mul.lo.s32 	%r130, %r129, %r129;
	mad.lo.s32 	%r146, %r130, %r129, %r146;
	add.s64 	%rd25, %rd25, 32768;
	add.s32 	%r144, %r144, 1;
	setp.ne.s32 	%p10, %r144, 0;
	@%p10 bra 	$L__BB0_14;
$L__BB0_15:
	st.shared.u32 	[%r3], %r146;
$L__BB0_16:
	setp.ne.s32 	%p11, %r1, 0;
	bar.sync 	0;
	bar.sync 	0;
	bar.sync 	0;
	bar.sync 	0;
	bar.sync 	0;
	bar.sync 	0;
	bar.sync 	0;
	bar.sync 	0;
	bar.sync 	0;
	@%p11 bra 	$L__BB0_18;
	ld.shared.u32 	%r131, [shared];
	cvta.to.global.u64 	%rd23, %rd9;
	st.global.u32 	[%rd23], %r131;
	// begin inline asm
	mov.u64 	%rd22, %clock64;
	// end inline asm
	st.global.u64 	[%rd2+256], %rd22;
$L__BB0_18:
	ret;

}


// ===== COMPILED SASS (sm_100) =====

	.target	sm_100

	.elftype	@"ET_EXEC"


//--------------------- .note.nv.tkinfo           --------------------------
	.section	.note.nv.tkinfo,"",@"SHT_NOTE"
	.sectionflags	@"SHF_NOTE_NV_TKINFO"
	.tkinfo
        /*0018*/ 	.word	0x00000002
        /*0030*/ 	.string	""
        /*0030*/ 	.string	"ptxas"
        /*0030*/ 	.string	"Cuda compilation tools, release 13.0, V13.0.88"
        /*0030*/ 	.string	"Build cuda_13.0.r13.0/compiler.36424714_0"
        /*0030*/ 	.string	"-arch sm_100 -m 64 "



//--------------------- .note.nv.cuinfo           --------------------------
	.section	.note.nv.cuinfo,"",@"SHT_NOTE"
	.sectionflags	@"SHF_NOTE_NV_CUINFO"
        /*0018*/ 	.short	0x0002
        /*001a*/ 	.short	0x0064
        /*001c*/ 	.short	0x0082
	.zero		2


//--------------------- .nv.info                  --------------------------
	.section	.nv.info,"",@"SHT_CUDA_INFO"
	.align	4


	//----- nvinfo : EIATTR_REGCOUNT
	.align		4
        /*0000*/ 	.byte	0x04, 0x2f
        /*0002*/ 	.short	(.L_1 - .L_0)
	.align		4
.L_0:
        /*0004*/ 	.word	index@(_Z12sumOfSquaresPiS_Pl)
        /*0008*/ 	.word	0x0000001d


	//----- nvinfo : EIATTR_FRAME_SIZE
	.align		4
.L_1:
        /*000c*/ 	.byte	0x04, 0x11
        /*000e*/ 	.short	(.L_3 - .L_2)
	.align		4
.L_2:
        /*0010*/ 	.word	index@(_Z12sumOfSquaresPiS_Pl)
        /*0014*/ 	.word	0x00000000


	//----- nvinfo : EIATTR_MIN_STACK_SIZE
	.align		4
.L_3:
        /*0018*/ 	.byte	0x04, 0x12
        /*001a*/ 	.short	(.L_5 - .L_4)
	.align		4
.L_4:
        /*001c*/ 	.word	index@(_Z12sumOfSquaresPiS_Pl)
        /*0020*/ 	.word	0x00000000
.L_5:


//--------------------- .nv.compat                --------------------------
	.section	.nv.compat,"",@"SHT_CUDA_COMPAT_INFO"
	.align	4
        /*0000*/ 	.byte	0x02, 0x09, 0x00, 0x00, 0x02, 0x02, 0x01, 0x00, 0x02, 0x05, 0x05, 0x00, 0x03, 0x07, 0x01, 0x01
        /*0010*/ 	.byte	0x02, 0x03, 0x00, 0x00, 0x02, 0x06, 0x01, 0x00, 0x04, 0x0b, 0x08, 0x00, 0x09, 0x00, 0x00, 0x00
        /*0020*/ 	.byte	0x00, 0x00, 0x00, 0x00


//--------------------- .nv.info._Z12sumOfSquaresPiS_Pl --------------------------
	.section	.nv.info._Z12sumOfSquaresPiS_Pl,"",@"SHT_CUDA_INFO"
	.sectionflags	@""
	.align	4


	//----- nvinfo : EIATTR_CUDA_API_VERSION
	.align		4
        /*0000*/ 	.byte	0x04, 0x37
        /*0002*/ 	.short	(.L_7 - .L_6)
.L_6:
        /*0004*/ 	.word	0x00000082


	//----- nvinfo : EIATTR_KPARAM_INFO
	.align		4
.L_7:
        /*0008*/ 	.byte	0x04, 0x17
        /*000a*/ 	.short	(.L_9 - .L_8)
.L_8:
        /*000c*/ 	.word	0x00000000
        /*0010*/ 	.short	0x0002
        /*0012*/ 	.short	0x0010
        /*0014*/ 	.byte	0x00, 0xf5, 0x21, 0x00


	//----- nvinfo : EIATTR_KPARAM_INFO
	.align		4
.L_9:
        /*0018*/ 	.byte	0x04, 0x17
        /*001a*/ 	.short	(.L_11 - .L_10)
.L_10:
        /*001c*/ 	.word	0x00000000
        /*0020*/ 	.short	0x0001
        /*0022*/ 	.short	0x0008
        /*0024*/ 	.byte	0x00, 0xf5, 0x21, 0x00


	//----- nvinfo : EIATTR_KPARAM_INFO
	.align		4
.L_11:
        /*0028*/ 	.byte	0x04, 0x17
        /*002a*/ 	.short	(.L_13 - .L_12)
.L_12:
        /*002c*/ 	.word	0x00000000
        /*0030*/ 	.short	0x0000
        /*0032*/ 	.short	0x0000
        /*0034*/ 	.byte	0x00, 0xf5, 0x21, 0x00


	//----- nvinfo : EIATTR_SPARSE_MMA_MASK
	.align		4
.L_13:
        /*0038*/ 	.byte	0x03, 0x50
        /*003a*/ 	.short	0x0000


	//----- nvinfo : EIATTR_MAXREG_COUNT
	.align		4
        /*003c*/ 	.byte	0x03, 0x1b
        /*003e*/ 	.short	0x00ff


	//----- nvinfo : EIATTR_NUM_BARRIERS
	.align		4
        /*0040*/ 	.byte	0x02, 0x4c
        /*0042*/ 	.byte	0x01
	.zero		1


	//----- nvinfo : EIATTR_MERCURY_ISA_VERSION
	.align		4
        /*0044*/ 	.byte	0x03, 0x5f
        /*0046*/ 	.short	0x0101


	//----- nvinfo : EIATTR_VRC_CTA_INIT_COUNT
	.align		4
        /*0048*/ 	.byte	0x02, 0x4a
	.zero		1
	.zero		1


	//----- nvinfo : EIATTR_EXIT_INSTR_OFFSETS
	.align		4
        /*004c*/ 	.byte	0x04, 0x1c
        /*004e*/ 	.short	(.L_15 - .L_14)


	//   ....[0]....
.L_14:
        /*0050*/ 	.word	0x00000ad0


	//   ....[1]....
        /*0054*/ 	.word	0x00000b30


	//----- nvinfo : EIATTR_CRS_STACK_SIZE
	.align		4
.L_15:
        /*0058*/ 	.byte	0x04, 0x1e
        /*005a*/ 	.short	(.L_17 - .L_16)
.L_16:
        /*005c*/ 	.word	0x00000000


	//----- nvinfo : EIATTR_CBANK_PARAM_SIZE
	.align		4
.L_17:
        /*0060*/ 	.byte	0x03, 0x19
        /*0062*/ 	.short	0x0018


	//----- nvinfo : EIATTR_PARAM_CBANK
	.align		4
        /*0064*/ 	.byte	0x04, 0x0a
        /*0066*/ 	.short	(.L_19 - .L_18)
	.align		4
.L_18:
        /*0068*/ 	.word	index@(.nv.constant0._Z12sumOfSquaresPiS_Pl)
        /*006c*/ 	.short	0x0380
        /*006e*/ 	.short	0x0018


	//----- nvinfo : EIATTR_SW_WAR
	.align		4
.L_19:
        /*0070*/ 	.byte	0x04, 0x36
        /*0072*/ 	.short	(.L_21 - .L_20)
.L_20:
        /*0074*/ 	.word	0x00000008
.L_21:


//--------------------- .nv.callgraph             --------------------------
	.section	.nv.callgraph,"",@"SHT_CUDA_CALLGRAPH"
	.align	4
	.sectionentsize	8
	.align		4
        /*0000*/ 	.word	0x00000000
	.align		4
        /*0004*/ 	.word	0xffffffff
	.align		4
        /*0008*/ 	.word	0x00000000
	.align		4
        /*000c*/ 	.word	0xfffffffe
	.align		4
        /*0010*/ 	.word	0x00000000
	.align		4
        /*0014*/ 	.word	0xfffffffd
	.align		4
        /*0018*/ 	.word	0x00000000
	.align		4
        /*001c*/ 	.word	0xfffffffc


//--------------------- .text._Z12sumOfSquaresPiS_Pl --------------------------
	.section	.text._Z12sumOfSquaresPiS_Pl,"ax",@progbits
	.align	128
.text._Z12sumOfSquaresPiS_Pl:
        .type           _Z12sumOfSquaresPiS_Pl,@function
        .size           _Z12sumOfSquaresPiS_Pl,(.L_x_13 - _Z12sumOfSquaresPiS_Pl)
        .other          _Z12sumOfSquaresPiS_Pl,@"STO_CUDA_ENTRY STV_DEFAULT"
_Z12sumOfSquaresPiS_Pl:
[----:B------:R-:W-:Y:S01]  /*0000*/  LDC R1, c[0x0][0x37c] ;  /* 0x0000df00ff017b82 */ /* 0x000fe20000000800 */
[----:B------:R-:W0:Y:S07]  /*0010*/  S2R R6, SR_TID.X ;  /* 0x0000000000067919 */ /* 0x000e2e0000002100 */
[----:B------:R-:W1:Y:S01]  /*0020*/  S2UR UR5, SR_CgaCtaId ;  /* 0x00000000000579c3 */ /* 0x000e620000008800 */
[----:B------:R-:W-:Y:S01]  /*0030*/  UMOV UR4, 0x400 ;  /* 0x0000040000047882 */ /* 0x000fe20000000000 */
[----:B------:R-:W2:Y:S01]  /*0040*/  LDCU.64 UR6, c[0x0][0x358] ;  /* 0x00006b00ff0677ac */ /* 0x000ea20008000a00 */
[----:B------:R-:W3:Y:S05]  /*0050*/  S2R R7, SR_CTAID.X ;  /* 0x0000000000077919 */ /* 0x000eea0000002500 */
[----:B------:R-:W3:Y:S01]  /*0060*/  LDC.64 R2, c[0x0][0x390] ;  /* 0x0000e400ff027b82 */ /* 0x000ee20000000a00 */
[----:B-1----:R-:W-:-:S06]  /*0070*/  ULEA UR5, UR5, UR4, 0x18 ;  /* 0x0000000405057291 */ /* 0x002fcc000f8ec0ff */
[C---:B0-----:R-:W-:Y:S02]  /*0080*/  LEA R0, R6.reuse, UR5, 0x2 ;  /* 0x0000000506007c11 */ /* 0x041fe4000f8e10ff */
[----:B------:R-:W-:Y:S01]  /*0090*/  ISETP.NE.AND P0, PT, R6, RZ, PT ;  /* 0x000000ff0600720c */ /* 0x000fe20003f05270 */
[----:B---3--:R-:W-:Y:S02]  /*00a0*/  IMAD.WIDE.U32 R2, R7, 0x8, R2 ;  /* 0x0000000807027825 */ /* 0x008fe400078e0002 */
[----:B------:R0:W-:Y:S10]  /*00b0*/  STS [R0], RZ ;  /* 0x000000ff00007388 */ /* 0x0001f40000000800 */
[----:B------:R-:W-:-:S05]  /*00c0*/  @!P0 CS2R R4, SR_CLOCKLO ;  /* 0x0000000000048805 */ /* 0x000fca0000015000 */
[----:B--2---:R0:W-:Y:S01]  /*00d0*/  @!P0 STG.E.64 desc[UR6][R2.64], R4 ;  /* 0x0000000402008986 */ /* 0x0041e2000c101b06 */
[----:B------:R-:W-:Y:S01]  /*00e0*/  LEA R6, R7, R6, 0x8 ;  /* 0x0000000607067211 */ /* 0x000fe200078e40ff */
[----:B------:R-:W-:Y:S03]  /*00f0*/  BSSY.RECONVERGENT B0, `(.L_x_0) ;  /* 0x0000094000007945 */ /* 0x000fe60003800200 */
[----:B------:R-:W-:-:S13]  /*0100*/  ISETP.GT.U32.AND P1, PT, R6, 0xfffff, PT ;  /* 0x000fffff0600780c */ /* 0x000fda0003f24070 */
[----:B0-----:R-:W-:Y:S05]  /*0110*/  @P1 BRA `(.L_x_1) ;  /* 0x0000000800441947 */ /* 0x001fea0003800000 */
[----:B------:R-:W-:Y:S01]  /*0120*/  VIMNMX.U32 R5, PT, PT, R6, 0xfe000, !PT ;  /* 0x000fe00006057848 */ /* 0x000fe20007fe0000 */
[----:B------:R-:W-:Y:S01]  /*0130*/  UMOV UR4, URZ ;  /* 0x000000ff00047c82 */ /* 0x000fe20008000000 */
[----:B------:R-:W-:Y:S01]  /*0140*/  BSSY.RECONVERGENT B1, `(.L_x_2) ;  /* 0x0000045000017945 */ /* 0x000fe20003800200 */
[----:B------:R-:W-:Y:S02]  /*0150*/  MOV R7, UR4 ;  /* 0x0000000400077c02 */ /* 0x000fe40008000f00 */
[----:B------:R-:W-:-:S04]  /*0160*/  IADD3 R5, PT, PT, R5, 0x1fff, -R6 ;  /* 0x00001fff05057810 */ /* 0x000fc80007ffe806 */
[C---:B------:R-:W-:Y:S02]  /*0170*/  ISETP.GE.U32.AND P2, PT, R5.reuse, 0x1e000, PT ;  /* 0x0001e0000500780c */ /* 0x040fe40003f46070 */
[----:B------:R-:W-:-:S04]  /*0180*/  LEA.HI R8, R5, 0x1, RZ, 0x13 ;  /* 0x0000000105087811 */ /* 0x000fc800078f98ff */
[----:B------:R-:W-:-:S04]  /*0190*/  LOP3.LUT R23, R8, 0xf, RZ, 0xc0, !PT ;  /* 0x0000000f08177812 */ /* 0x000fc800078ec0ff */
[----:B------:R-:W-:-:S03]  /*01a0*/  ISETP.NE.AND P1, PT, R23, RZ, PT ;  /* 0x000000ff1700720c */ /* 0x000fc60003f25270 */
[----:B------:R-:W-:Y:S10]  /*01b0*/  @!P2 BRA `(.L_x_3) ;  /* 0x0000000000f4a947 */ /* 0x000ff40003800000 */
[----:B------:R-:W0:Y:S01]  /*01c0*/  LDC.64 R4, c[0x0][0x380] ;  /* 0x0000e000ff047b82 */ /* 0x000e220000000a00 */
[----:B------:R-:W-:-:S04]  /*01d0*/  LOP3.LUT R9, R8, 0xffff0, RZ, 0xc0, !PT ;  /* 0x000ffff008097812 */ /* 0x000fc800078ec0ff */
[----:B------:R-:W-:Y:S01]  /*01e0*/  IADD3 R9, PT, PT, -R9, RZ, RZ ;  /* 0x000000ff09097210 */ /* 0x000fe20007ffe1ff */
[----:B0-----:R-:W-:-:S03]  /*01f0*/  IMAD.WIDE.U32 R4, R6, 0x4, R4 ;  /* 0x0000000406047825 */ /* 0x001fc600078e0004 */
[----:B------:R-:W-:-:S04]  /*0200*/  IADD3 R10, P2, PT, R4, 0x40000, RZ ;  /* 0x00040000040a7810 */ /* 0x000fc80007f5e0ff */
[----:B------:R-:W-:-:S09]  /*0210*/  IADD3.X R5, PT, PT, RZ, R5, RZ, P2, !PT ;  /* 0x00000005ff057210 */ /* 0x000fd200017fe4ff */
.L_x_4:
[----:B------:R-:W-:-:S05]  /*0220*/  MOV R4, R10 ;  /* 0x0000000a00047202 */ /* 0x000fca0000000f00 */
[----:B------:R-:W2:Y:S04]  /*0230*/  LDG.E R24, desc[UR6][R4.64+-0x40000] ;  /* 0xfc00000604187981 */ /* 0x000ea8000c1e1900 */
[----:B------:R-:W3:Y:S04]  /*0240*/  LDG.E R26, desc[UR6][R4.64+-0x38000] ;  /* 0xfc800006041a7981 */ /* 0x000ee8000c1e1900 */
[----:B------:R-:W4:Y:S04]  /*0250*/  LDG.E R22, desc[UR6][R4.64+-0x30000] ;  /* 0xfd00000604167981 */ /* 0x000f28000c1e1900 */
[----:B------:R-:W5:Y:S04]  /*0260*/  LDG.E R21, desc[UR6][R4.64+-0x28000] ;  /* 0xfd80000604157981 */ /* 0x000f68000c1e1900 */
        /* <DEDUP_REMOVED lines=10> */
[----:B------:R-:W5:Y:S01]  /*0310*/  LDG.E R10, desc[UR6][R4.64+0x30000] ;  /* 0x03000006040a7981 */ /* 0x000f62000c1e1900 */
[----:B--2---:R-:W-:-:S04]  /*0320*/  IMAD R25, R24, R24, RZ ;  /* 0x0000001818197224 */ /* 0x004fc800078e02ff */
[----:B------:R-:W-:Y:S02]  /*0330*/  IMAD R25, R24, R25, R7 ;  /* 0x0000001918197224 */ /* 0x000fe400078e0207 */
[----:B------:R0:W2:Y:S01]  /*0340*/  LDG.E R7, desc[UR6][R4.64+0x38000] ;  /* 0x0380000604077981 */ /* 0x0000a2000c1e1900 */
[----:B---3--:R-:W-:Y:S01]  /*0350*/  IMAD R24, R26, R26, RZ ;  /* 0x0000001a1a187224 */ /* 0x008fe200078e02ff */
[----:B------:R-:W-:Y:S02]  /*0360*/  IADD3 R9, PT, PT, R9, 0x10, RZ ;  /* 0x0000001009097810 */ /* 0x000fe40007ffe0ff */
[----:B------:R-:W-:Y:S01]  /*0370*/  IADD3 R6, PT, PT, R6, 0x20000, RZ ;  /* 0x0002000006067810 */ /* 0x000fe20007ffe0ff */
[----:B------:R-:W-:Y:S01]  /*0380*/  IMAD R25, R26, R24, R25 ;  /* 0x000000181a197224 */ /* 0x000fe200078e0219 */
[----:B------:R-:W-:Y:S01]  /*0390*/  ISETP.NE.AND P2, PT, R9, RZ, PT ;  /* 0x000000ff0900720c */ /* 0x000fe20003f45270 */
[----:B----4-:R-:W-:-:S04]  /*03a0*/  IMAD R24, R22, R22, RZ ;  /* 0x0000001616187224 */ /* 0x010fc800078e02ff */
[----:B------:R-:W-:Y:S02]  /*03b0*/  IMAD R24, R22, R24, R25 ;  /* 0x0000001816187224 */ /* 0x000fe400078e0219 */
[----:B-----5:R-:W-:-:S04]  /*03c0*/  IMAD R22, R21, R21, RZ ;  /* 0x0000001515167224 */ /* 0x020fc800078e02ff */
[----:B------:R-:W-:Y:S02]  /*03d0*/  IMAD R21, R21, R22, R24 ;  /* 0x0000001615157224 */ /* 0x000fe400078e0218 */
[----:B------:R-:W-:-:S04]  /*03e0*/  IMAD R22, R20, R20, RZ ;  /* 0x0000001414167224 */ /* 0x000fc800078e02ff */
        /* <DEDUP_REMOVED lines=20> */
[----:B------:R-:W-:Y:S01]  /*0530*/  IMAD R12, R10, R12, R11 ;  /* 0x0000000c0a0c7224 */ /* 0x000fe200078e020b */
[----:B------:R-:W-:-:S04]  /*0540*/  IADD3 R10, P3, PT, R4, 0x80000, RZ ;  /* 0x00080000040a7810 */ /* 0x000fc80007f7e0ff */
[----:B0-----:R-:W-:Y:S01]  /*0550*/  IADD3.X R5, PT, PT, RZ, R5, RZ, P3, !PT ;  /* 0x00000005ff057210 */ /* 0x001fe20001ffe4ff */
[----:B--2---:R-:W-:-:S04]  /*0560*/  IMAD R4, R7, R7, RZ ;  /* 0x0000000707047224 */ /* 0x004fc800078e02ff */
[----:B------:R-:W-:Y:S01]  /*0570*/  IMAD R7, R7, R4, R12 ;  /* 0x0000000407077224 */ /* 0x000fe200078e020c */
[----:B------:R-:W-:Y:S06]  /*0580*/  @P2 BRA `(.L_x_4) ;  /* 0xfffffffc00242947 */ /* 0x000fec000383ffff */
.L_x_3:
[----:B------:R-:W-:Y:S05]  /*0590*/  BSYNC.RECONVERGENT B1 ;  /* 0x0000000000017941 */ /* 0x000fea0003800200 */
.L_x_2:
[----:B------:R-:W-:Y:S04]  /*05a0*/  BSSY.RECONVERGENT B1, `(.L_x_5) ;  /* 0x0000047000017945 */ /* 0x000fe80003800200 */
[----:B------:R-:W-:Y:S05]  /*05b0*/  @!P1 BRA `(.L_x_6) ;  /* 0x0000000400149947 */ /* 0x000fea0003800000 */
[----:B------:R-:W-:Y:S01]  /*05c0*/  ISETP.GE.U32.AND P1, PT, R23, 0x8, PT ;  /* 0x000000081700780c */ /* 0x000fe20003f26070 */
[----:B------:R-:W-:Y:S01]  /*05d0*/  BSSY.RECONVERGENT B2, `(.L_x_7) ;  /* 0x000001f000027945 */ /* 0x000fe20003800200 */
[----:B------:R-:W-:-:S04]  /*05e0*/  LOP3.LUT R13, R8, 0x7, RZ, 0xc0, !PT ;  /* 0x00000007080d7812 */ /* 0x000fc800078ec0ff */
[----:B------:R-:W-:-:S07]  /*05f0*/  ISETP.NE.AND P2, PT, R13, RZ, PT ;  /* 0x000000ff0d00720c */ /* 0x000fce0003f45270 */
[----:B------:R-:W-:Y:S06]  /*0600*/  @!P1 BRA `(.L_x_8) ;  /* 0x00000000006c9947 */ /* 0x000fec0003800000 */
[----:B------:R-:W0:Y:S02]  /*0610*/  LDC.64 R4, c[0x0][0x380] ;  /* 0x0000e000ff047b82 */ /* 0x000e240000000a00 */
[----:B0-----:R-:W-:-:S05]  /*0620*/  IMAD.WIDE.U32 R10, R6, 0x4, R4 ;  /* 0x00000004060a7825 */ /* 0x001fca00078e0004 */
[----:B------:R-:W2:Y:S04]  /*0630*/  LDG.E R12, desc[UR6][R10.64] ;  /* 0x000000060a0c7981 */ /* 0x000ea8000c1e1900 */
[----:B------:R-:W3:Y:S04]  /*0640*/  LDG.E R14, desc[UR6][R10.64+0x8000] ;  /* 0x008000060a0e7981 */ /* 0x000ee8000c1e1900 */
[----:B------:R-:W4:Y:S04]  /*0650*/  LDG.E R16, desc[UR6][R10.64+0x10000] ;  /* 0x010000060a107981 */ /* 0x000f28000c1e1900 */
[----:B------:R-:W5:Y:S04]  /*0660*/  LDG.E R18, desc[UR6][R10.64+0x18000] ;  /* 0x018000060a127981 */ /* 0x000f68000c1e1900 */
[----:B------:R-:W5:Y:S04]  /*0670*/  LDG.E R20, desc[UR6][R10.64+0x20000] ;  /* 0x020000060a147981 */ /* 0x000f68000c1e1900 */
[----:B------:R-:W5:Y:S04]  /*0680*/  LDG.E R22, desc[UR6][R10.64+0x28000] ;  /* 0x028000060a167981 */ /* 0x000f68000c1e1900 */
[----:B------:R-:W5:Y:S04]  /*0690*/  LDG.E R4, desc[UR6][R10.64+0x30000] ;  /* 0x030000060a047981 */ /* 0x000f68000c1e1900 */
[----:B------:R0:W5:Y:S01]  /*06a0*/  LDG.E R5, desc[UR6][R10.64+0x38000] ;  /* 0x038000060a057981 */ /* 0x000162000c1e1900 */
[----:B------:R-:W-:Y:S01]  /*06b0*/  IADD3 R6, PT, PT, R6, 0x10000, RZ ;  /* 0x0001000006067810 */ /* 0x000fe20007ffe0ff */
[----:B--2---:R-:W-:-:S04]  /*06c0*/  IMAD R9, R12, R12, RZ ;  /* 0x0000000c0c097224 */ /* 0x004fc800078e02ff */
[----:B------:R-:W-:Y:S02]  /*06d0*/  IMAD R9, R12, R9, R7 ;  /* 0x000000090c097224 */ /* 0x000fe400078e0207 */
[----:B---3--:R-:W-:-:S04]  /*06e0*/  IMAD R7, R14, R14, RZ ;  /* 0x0000000e0e077224 */ /* 0x008fc800078e02ff */
[----:B------:R-:W-:Y:S02]  /*06f0*/  IMAD R7, R14, R7, R9 ;  /* 0x000000070e077224 */ /* 0x000fe400078e0209 */
[----:B----4-:R-:W-:-:S04]  /*0700*/  IMAD R9, R16, R16, RZ ;  /* 0x0000001010097224 */ /* 0x010fc800078e02ff */
[----:B------:R-:W-:Y:S02]  /*0710*/  IMAD R7, R16, R9, R7 ;  /* 0x0000000910077224 */ /* 0x000fe400078e0207 */
[----:B-----5:R-:W-:-:S04]  /*0720*/  IMAD R9, R18, R18, RZ ;  /* 0x0000001212097224 */ /* 0x020fc800078e02ff */
[----:B------:R-:W-:Y:S02]  /*0730*/  IMAD R7, R18, R9, R7 ;  /* 0x0000000912077224 */ /* 0x000fe400078e0207 */
[----:B------:R-:W-:Y:S02]  /*0740*/  IMAD R9, R20, R20, RZ ;  /* 0x0000001414097224 */ /* 0x000fe400078e02ff */
[----:B0-----:R-:W-:Y:S02]  /*0750*/  IMAD R10, R4, R4, RZ ;  /* 0x00000004040a7224 */ /* 0x001fe400078e02ff */
[----:B------:R-:W-:Y:S02]  /*0760*/  IMAD R7, R20, R9, R7 ;  /* 0x0000000914077224 */ /* 0x000fe400078e0207 */
[----:B------:R-:W-:-:S04]  /*0770*/  IMAD R9, R22, R22, RZ ;  /* 0x0000001616097224 */ /* 0x000fc800078e02ff */
[----:B------:R-:W-:Y:S02]  /*0780*/  IMAD R7, R22, R9, R7 ;  /* 0x0000000916077224 */ /* 0x000fe400078e0207 */
[----:B------:R-:W-:Y:S02]  /*0790*/  IMAD R9, R5, R5, RZ ;  /* 0x0000000505097224 */ /* 0x000fe400078e02ff */
[----:B------:R-:W-:-:S04]  /*07a0*/  IMAD R10, R4, R10, R7 ;  /* 0x0000000a040a7224 */ /* 0x000fc800078e0207 */
[----:B------:R-:W-:-:S07]  /*07b0*/  IMAD R7, R5, R9, R10 ;  /* 0x0000000905077224 */ /* 0x000fce00078e020a */
.L_x_8:
[----:B------:R-:W-:Y:S05]  /*07c0*/  BSYNC.RECONVERGENT B2 ;  /* 0x0000000000027941 */ /* 0x000fea0003800200 */
.L_x_7:
        /* <DEDUP_REMOVED lines=11> */
[----:B------:R-:W5:Y:S01]  /*0880*/  LDG.E R16, desc[UR6][R4.64+0x18000] ;  /* 0x0180000604107981 */ /* 0x000f62000c1e1900 */
[----:B------:R-:W-:Y:S01]  /*0890*/  IADD3 R6, PT, PT, R6, 0x8000, RZ ;  /* 0x0000800006067810 */ /* 0x000fe20007ffe0ff */
[----:B--2---:R-:W-:-:S04]  /*08a0*/  IMAD R9, R10, R10, RZ ;  /* 0x0000000a0a097224 */ /* 0x004fc800078e02ff */
[----:B------:R-:W-:Y:S02]  /*08b0*/  IMAD R9, R10, R9, R7 ;  /* 0x000000090a097224 */ /* 0x000fe400078e0207 */
[----:B---3--:R-:W-:Y:S02]  /*08c0*/  IMAD R7, R12, R12, RZ ;  /* 0x0000000c0c077224 */ /* 0x008fe400078e02ff */
[----:B----4-:R-:W-:Y:S02]  /*08d0*/  IMAD R10, R14, R14, RZ ;  /* 0x0000000e0e0a7224 */ /* 0x010fe400078e02ff */
[----:B------:R-:W-:Y:S02]  /*08e0*/  IMAD R7, R12, R7, R9 ;  /* 0x000000070c077224 */ /* 0x000fe400078e0209 */
[----:B-----5:R-:W-:Y:S02]  /*08f0*/  IMAD R9, R16, R16, RZ ;  /* 0x0000001010097224 */ /* 0x020fe400078e02ff */
[----:B------:R-:W-:-:S04]  /*0900*/  IMAD R7, R14, R10, R7 ;  /* 0x0000000a0e077224 */ /* 0x000fc800078e0207 */
[----:B------:R-:W-:-:S07]  /*0910*/  IMAD R7, R16, R9, R7 ;  /* 0x0000000910077224 */ /* 0x000fce00078e0207 */
.L_x_10:
[----:B------:R-:W-:Y:S05]  /*0920*/  BSYNC.RECONVERGENT B2 ;  /* 0x0000000000027941 */ /* 0x000fea0003800200 */
.L_x_9:
[----:B------:R-:W-:Y:S05]  /*0930*/  @!P2 BRA `(.L_x_6) ;  /* 0x000000000034a947 */ /* 0x000fea0003800000 */
[----:B------:R-:W0:Y:S02]  /*0940*/  LDC.64 R4, c[0x0][0x380] ;  /* 0x0000e000ff047b82 */ /* 0x000e240000000a00 */
[----:B0-----:R-:W-:Y:S01]  /*0950*/  IMAD.WIDE.U32 R4, R6, 0x4, R4 ;  /* 0x0000000406047825 */ /* 0x001fe200078e0004 */
[----:B------:R-:W-:Y:S02]  /*0960*/  IADD3 R6, PT, PT, -R8, RZ, RZ ;  /* 0x000000ff08067210 */ /* 0x000fe40007ffe1ff */
[----:B------:R-:W-:-:S07]  /*0970*/  MOV R9, R4 ;  /* 0x0000000400097202 */ /* 0x000fce0000000f00 */
.L_x_11:
[----:B------:R-:W-:-:S06]  /*0980*/  MOV R4, R9 ;  /* 0x0000000900047202 */ /* 0x000fcc0000000f00 */
[----:B------:R0:W2:Y:S01]  /*0990*/  LDG.E R4, desc[UR6][R4.64] ;  /* 0x0000000604047981 */ /* 0x0000a2000c1e1900 */
[----:B------:R-:W-:Y:S02]  /*09a0*/  IADD3 R6, PT, PT, R6, 0x1, RZ ;  /* 0x0000000106067810 */ /* 0x000fe40007ffe0ff */
[----:B------:R-:W-:Y:S02]  /*09b0*/  IADD3 R9, P2, PT, R9, 0x8000, RZ ;  /* 0x0000800009097810 */ /* 0x000fe40007f5e0ff */
[----:B------:R-:W-:Y:S02]  /*09c0*/  ISETP.NE.AND P1, PT, R6, RZ, PT ;  /* 0x000000ff0600720c */ /* 0x000fe40003f25270 */
[----:B0-----:R-:W-:Y:S01]  /*09d0*/  IADD3.X R5, PT, PT, RZ, R5, RZ, P2, !PT ;  /* 0x00000005ff057210 */ /* 0x001fe200017fe4ff */
[----:B--2---:R-:W-:-:S04]  /*09e0*/  IMAD R8, R4, R4, RZ ;  /* 0x0000000404087224 */ /* 0x004fc800078e02ff */
[----:B------:R-:W-:-:S06]  /*09f0*/  IMAD R7, R4, R8, R7 ;  /* 0x0000000804077224 */ /* 0x000fcc00078e0207 */
[----:B------:R-:W-:Y:S05]  /*0a00*/  @P1 BRA `(.L_x_11) ;  /* 0xfffffffc00dc1947 */ /* 0x000fea000383ffff */
.L_x_6:
[----:B------:R-:W-:Y:S05]  /*0a10*/  BSYNC.RECONVERGENT B1 ;  /* 0x0000000000017941 */ /* 0x000fea0003800200 */
.L_x_5:
[----:B------:R0:W-:Y:S02]  /*0a20*/  STS [R0], R7 ;  /* 0x0000000700007388 */ /* 0x0001e40000000800 */
.L_x_1:
[----:B------:R-:W-:Y:S05]  /*0a30*/  BSYNC.RECONVERGENT B0 ;  /* 0x0000000000007941 */ /* 0x000fea0003800200 */
.L_x_0:
[----:B------:R-:W-:Y:S08]  /*0a40*/  BAR.SYNC.DEFER_BLOCKING 0x0 ;  /* 0x0000000000007b1d */ /* 0x000ff00000010000 */
[----:B------:R-:W-:Y:S08]  /*0a50*/  BAR.SYNC.DEFER_BLOCKING 0x0 ;  /* 0x0000000000007b1d */ /* 0x000ff00000010000 */
[----:B------:R-:W-:Y:S08]  /*0a60*/  BAR.SYNC.DEFER_BLOCKING 0x0 ;  /* 0x0000000000007b1d */ /* 0x000ff00000010000 */
[----:B------:R-:W-:Y:S08]  /*0a70*/  BAR.SYNC.DEFER_BLOCKING 0x0 ;  /* 0x0000000000007b1d */ /* 0x000ff00000010000 */
[----:B------:R-:W-:Y:S08]  /*0a80*/  BAR.SYNC.DEFER_BLOCKING 0x0 ;  /* 0x0000000000007b1d */ /* 0x000ff00000010000 */
[----:B------:R-:W-:Y:S08]  /*0a90*/  BAR.SYNC.DEFER_BLOCKING 0x0 ;  /* 0x0000000000007b1d */ /* 0x000ff00000010000 */
[----:B------:R-:W-:Y:S08]  /*0aa0*/  BAR.SYNC.DEFER_BLOCKING 0x0 ;  /* 0x0000000000007b1d */ /* 0x000ff00000010000 */
[----:B------:R-:W-:Y:S08]  /*0ab0*/  BAR.SYNC.DEFER_BLOCKING 0x0 ;  /* 0x0000000000007b1d */ /* 0x000ff00000010000 */
[----:B------:R-:W-:Y:S06]  /*0ac0*/  BAR.SYNC.DEFER_BLOCKING 0x0 ;  /* 0x0000000000007b1d */ /* 0x000fec0000010000 */
[----:B------:R-:W-:Y:S05]  /*0ad0*/  @P0 EXIT ;  /* 0x000000000000094d */ /* 0x000fea0003800000 */
[----:B0-----:R-:W0:Y:S01]  /*0ae0*/  LDS R7, [UR5] ;  /* 0x00000005ff077984 */ /* 0x001e220008000800 */
[----:B------:R-:W0:Y:S03]  /*0af0*/  LDC.64 R4, c[0x0][0x388] ;  /* 0x0000e200ff047b82 */ /* 0x000e260000000a00 */
[----:B0-----:R0:W-:Y:S02]  /*0b00*/  STG.E desc[UR6][R4.64], R7 ;  /* 0x0000000704007986 */ /* 0x0011e4000c101906 */
[----:B0-----:R-:W-:-:S05]  /*0b10*/  CS2R R4, SR_CLOCKLO ;  /* 0x0000000000047805 */ /* 0x001fca0000015000 */
[----:B------:R-:W-:Y:S01]  /*0b20*/  STG.E.64 desc[UR6][R2.64+0x100], R4 ;  /* 0x0001000402007986 */ /* 0x000fe2000c101b06 */
[----:B------:R-:W-:Y:S05]  /*0b30*/  EXIT ;  /* 0x000000000000794d */ /* 0x000fea0003800000 */
.L_x_12:
[----:B------:R-:W-:-:S00]  /*0b40*/  BRA `(.L_x_12) ;  /* 0xfffffffc00fc7947 */ /* 0x000fc0000383ffff */
[----:B------:R-:W-:-:S00]  /*0b50*/  NOP ;  /* 0x0000000000007918 */ /* 0x000fc00000000000 */
        /* <DEDUP_REMOVED lines=10> */
.L_x_13:


//--------------------- .nv.shared._Z12sumOfSquaresPiS_Pl --------------------------
	.section	.nv.shared._Z12sumOfSquaresPiS_Pl,"aw",@nobits
	.sectionflags	@""
	.align	16
	.zero		1024


//--------------------- .nv.shared.reserved.0     --------------------------
	.section	.nv.shared.reserved.0,"aw",@nobits
	.weak		__nv_reservedSMEM_offset_0_alias
	.size		__nv_reservedSMEM_offset_0_alias, 0, 64
	.other		__nv_reservedSMEM_offset_0_alias,@"STO_CUDA_RESERVED_SHARED STV_DEFAULT"
__nv_reservedSMEM_offset_0_alias:
	.zero		0
	.zero		64


//--------------------- .nv.constant0._Z12sumOfSquaresPiS_Pl --------------------------
	.section	.nv.constant0._Z12sumOfSquaresPiS_Pl,"a",@progbits
	.sectionflags	@""
	.align	4
.nv.constant0._Z12sumOfSquaresPiS_Pl:
	.zero		920


//--------------------- SYMBOLS --------------------------

	.type		.nv.reservedSmem.offset0,@object
	.size		.nv.reservedSmem.offset0,0x4
	.type		.nv.reservedSmem.cap,@object
	.size		.nv.reservedSmem.cap,0x4
